//
// Generated by NVIDIA NVVM Compiler
//
// Compiler Build ID: CL-36424714
// Cuda compilation tools, release 13.0, V13.0.88
// Based on NVVM 20.0.0
//

.version 9.0
.target sm_100
.address_size 64

	// .globl	_Z17game_of_life_turnPhS_s

.visible .entry _Z17game_of_life_turnPhS_s(
	.param .u64 .ptr .align 1 _Z17game_of_life_turnPhS_s_param_0,
	.param .u64 .ptr .align 1 _Z17game_of_life_turnPhS_s_param_1,
	.param .u16 _Z17game_of_life_turnPhS_s_param_2
)
{
	.reg .pred 	%p<8>;
	.reg .b16 	%rs<3>;
	.reg .b32 	%r<47>;
	.reg .b64 	%rd<25>;

	ld.param.u64 	%rd3, [_Z17game_of_life_turnPhS_s_param_0];
	ld.param.u64 	%rd2, [_Z17game_of_life_turnPhS_s_param_1];
	ld.param.s16 	%r3, [_Z17game_of_life_turnPhS_s_param_2];
	cvta.to.global.u64 	%rd1, %rd3;
	mov.u32 	%r4, %tid.x;
	mov.u32 	%r5, %ntid.x;
	mov.u32 	%r6, %ctaid.x;
	mad.lo.s32 	%r7, %r5, %r6, %r4;
	mov.u32 	%r8, %tid.y;
	mov.u32 	%r9, %ntid.y;
	mov.u32 	%r10, %ctaid.y;
	mad.lo.s32 	%r11, %r9, %r10, %r8;
	add.s32 	%r12, %r11, 1;
	rem.u32 	%r13, %r12, %r3;
	add.s32 	%r14, %r11, %r3;
	add.s32 	%r15, %r14, -1;
	rem.u32 	%r16, %r15, %r3;
	mul.lo.s32 	%r17, %r11, %r3;
	mul.lo.s32 	%r18, %r13, %r3;
	mul.lo.s32 	%r19, %r16, %r3;
	add.s32 	%r20, %r7, %r3;
	add.s32 	%r21, %r20, -1;
	rem.u32 	%r22, %r21, %r3;
	add.s32 	%r23, %r7, 1;
	rem.u32 	%r24, %r23, %r3;
	add.s32 	%r1, %r17, %r7;
	add.s32 	%r25, %r22, %r18;
	cvt.u64.u32 	%rd4, %r25;
	add.s64 	%rd5, %rd1, %rd4;
	ld.global.u8 	%r26, [%rd5];
	add.s32 	%r27, %r18, %r7;
	cvt.u64.u32 	%rd6, %r27;
	add.s64 	%rd7, %rd1, %rd6;
	ld.global.u8 	%r28, [%rd7];
	add.s32 	%r29, %r28, %r26;
	add.s32 	%r30, %r24, %r18;
	cvt.u64.u32 	%rd8, %r30;
	add.s64 	%rd9, %rd1, %rd8;
	ld.global.u8 	%r31, [%rd9];
	add.s32 	%r32, %r29, %r31;
	add.s32 	%r33, %r22, %r17;
	cvt.u64.u32 	%rd10, %r33;
	add.s64 	%rd11, %rd1, %rd10;
	ld.global.u8 	%r34, [%rd11];
	add.s32 	%r35, %r32, %r34;
	add.s32 	%r36, %r24, %r17;
	cvt.u64.u32 	%rd12, %r36;
	add.s64 	%rd13, %rd1, %rd12;
	ld.global.u8 	%r37, [%rd13];
	add.s32 	%r38, %r35, %r37;
	add.s32 	%r39, %r22, %r19;
	cvt.u64.u32 	%rd14, %r39;
	add.s64 	%rd15, %rd1, %rd14;
	ld.global.u8 	%r40, [%rd15];
	add.s32 	%r41, %r38, %r40;
	add.s32 	%r42, %r19, %r7;
	cvt.u64.u32 	%rd16, %r42;
	add.s64 	%rd17, %rd1, %rd16;
	ld.global.u8 	%r43, [%rd17];
	add.s32 	%r44, %r41, %r43;
	add.s32 	%r45, %r24, %r19;
	cvt.u64.u32 	%rd18, %r45;
	add.s64 	%rd19, %rd1, %rd18;
	ld.global.u8 	%r46, [%rd19];
	add.s32 	%r2, %r44, %r46;
	mov.pred 	%p7, -1;
	setp.eq.s32 	%p4, %r2, 3;
	@%p4 bra 	$L__BB0_4;
	setp.ne.s32 	%p5, %r2, 2;
	@%p5 bra 	$L__BB0_3;
	cvt.u64.u32 	%rd20, %r1;
	add.s64 	%rd21, %rd1, %rd20;
	ld.global.u8 	%rs1, [%rd21];
	setp.ne.s16 	%p7, %rs1, 0;
	bra.uni 	$L__BB0_4;
$L__BB0_3:
	mov.pred 	%p7, 0;
$L__BB0_4:
	cvta.to.global.u64 	%rd22, %rd2;
	selp.u16 	%rs2, 1, 0, %p7;
	cvt.u64.u32 	%rd23, %r1;
	add.s64 	%rd24, %rd22, %rd23;
	st.global.u8 	[%rd24], %rs2;
	ret;

}


// ===== COMPILED SASS (sm_100) =====

	.target	sm_100

	.elftype	@"ET_EXEC"


//--------------------- .note.nv.tkinfo           --------------------------
	.section	.note.nv.tkinfo,"",@"SHT_NOTE"
	.sectionflags	@"SHF_NOTE_NV_TKINFO"
	.tkinfo
        /*0018*/ 	.word	0x00000002
        /*0030*/ 	.string	""
        /*0030*/ 	.string	"ptxas"
        /*0030*/ 	.string	"Cuda compilation tools, release 13.0, V13.0.88"
        /*0030*/ 	.string	"Build cuda_13.0.r13.0/compiler.36424714_0"
        /*0030*/ 	.string	"-arch sm_100 -m 64 "



//--------------------- .note.nv.cuinfo           --------------------------
	.section	.note.nv.cuinfo,"",@"SHT_NOTE"
	.sectionflags	@"SHF_NOTE_NV_CUINFO"
        /*0018*/ 	.short	0x0002
        /*001a*/ 	.short	0x0064
        /*001c*/ 	.short	0x0082
	.zero		2


//--------------------- .nv.info                  --------------------------
	.section	.nv.info,"",@"SHT_CUDA_INFO"
	.align	4


	//----- nvinfo : EIATTR_REGCOUNT
	.align		4
        /*0000*/ 	.byte	0x04, 0x2f
        /*0002*/ 	.short	(.L_1 - .L_0)
	.align		4
.L_0:
        /*0004*/ 	.word	index@(_Z17game_of_life_turnPhS_s)
        /*0008*/ 	.word	0x00000016


	//----- nvinfo : EIATTR_FRAME_SIZE
	.align		4
.L_1:
        /*000c*/ 	.byte	0x04, 0x11
        /*000e*/ 	.short	(.L_3 - .L_2)
	.align		4
.L_2:
        /*0010*/ 	.word	index@(_Z17game_of_life_turnPhS_s)
        /*0014*/ 	.word	0x00000000


	//----- nvinfo : EIATTR_MIN_STACK_SIZE
	.align		4
.L_3:
        /*0018*/ 	.byte	0x04, 0x12
        /*001a*/ 	.short	(.L_5 - .L_4)
	.align		4
.L_4:
        /*001c*/ 	.word	index@(_Z17game_of_life_turnPhS_s)
        /*0020*/ 	.word	0x00000000
.L_5:


//--------------------- .nv.compat                --------------------------
	.section	.nv.compat,"",@"SHT_CUDA_COMPAT_INFO"
	.align	4
        /*0000*/ 	.byte	0x02, 0x09, 0x00, 0x00, 0x02, 0x02, 0x01, 0x00, 0x02, 0x05, 0x05, 0x00, 0x03, 0x07, 0x01, 0x01
        /*0010*/ 	.byte	0x02, 0x03, 0x00, 0x00, 0x02, 0x06, 0x01, 0x00, 0x04, 0x0b, 0x08, 0x00, 0x09, 0x00, 0x00, 0x00
        /*0020*/ 	.byte	0x00, 0x00, 0x00, 0x00


//--------------------- .nv.info._Z17game_of_life_turnPhS_s --------------------------
	.section	.nv.info._Z17game_of_life_turnPhS_s,"",@"SHT_CUDA_INFO"
	.sectionflags	@""
	.align	4


	//----- nvinfo : EIATTR_CUDA_API_VERSION
	.align		4
        /*0000*/ 	.byte	0x04, 0x37
        /*0002*/ 	.short	(.L_7 - .L_6)
.L_6:
        /*0004*/ 	.word	0x00000082


	//----- nvinfo : EIATTR_KPARAM_INFO
	.align		4
.L_7:
        /*0008*/ 	.byte	0x04, 0x17
        /*000a*/ 	.short	(.L_9 - .L_8)
.L_8:
        /*000c*/ 	.word	0x00000000
        /*0010*/ 	.short	0x0002
        /*0012*/ 	.short	0x0010
        /*0014*/ 	.byte	0x00, 0xf0, 0x09, 0x00


	//----- nvinfo : EIATTR_KPARAM_INFO
	.align		4
.L_9:
        /*0018*/ 	.byte	0x04, 0x17
        /*001a*/ 	.short	(.L_11 - .L_10)
.L_10:
        /*001c*/ 	.word	0x00000000
        /*0020*/ 	.short	0x0001
        /*0022*/ 	.short	0x0008
        /*0024*/ 	.byte	0x00, 0xf5, 0x21, 0x00


	//----- nvinfo : EIATTR_KPARAM_INFO
	.align		4
.L_11:
        /*0028*/ 	.byte	0x04, 0x17
        /*002a*/ 	.short	(.L_13 - .L_12)
.L_12:
        /*002c*/ 	.word	0x00000000
        /*0030*/ 	.short	0x0000
        /*0032*/ 	.short	0x0000
        /*0034*/ 	.byte	0x00, 0xf5, 0x21, 0x00


	//----- nvinfo : EIATTR_SPARSE_MMA_MASK
	.align		4
.L_13:
        /*0038*/ 	.byte	0x03, 0x50
        /*003a*/ 	.short	0x0000


	//----- nvinfo : EIATTR_MAXREG_COUNT
	.align		4
        /*003c*/ 	.byte	0x03, 0x1b
        /*003e*/ 	.short	0x00ff


	//----- nvinfo : EIATTR_MERCURY_ISA_VERSION
	.align		4
        /*0040*/ 	.byte	0x03, 0x5f
        /*0042*/ 	.short	0x0101


	//----- nvinfo : EIATTR_VRC_CTA_INIT_COUNT
	.align		4
        /*0044*/ 	.byte	0x02, 0x4a
	.zero		1
	.zero		1


	//----- nvinfo : EIATTR_EXIT_INSTR_OFFSETS
	.align		4
        /*0048*/ 	.byte	0x04, 0x1c
        /*004a*/ 	.short	(.L_15 - .L_14)


	//   ....[0]....
.L_14:
        /*004c*/ 	.word	0x00000720


	//----- nvinfo : EIATTR_CRS_STACK_SIZE
	.align		4
.L_15:
        /*0050*/ 	.byte	0x04, 0x1e
        /*0052*/ 	.short	(.L_17 - .L_16)
.L_16:
        /*0054*/ 	.word	0x00000000


	//----- nvinfo : EIATTR_CBANK_PARAM_SIZE
	.align		4
.L_17:
        /*0058*/ 	.byte	0x03, 0x19
        /*005a*/ 	.short	0x0012


	//----- nvinfo : EIATTR_PARAM_CBANK
	.align		4
        /*005c*/ 	.byte	0x04, 0x0a
        /*005e*/ 	.short	(.L_19 - .L_18)
	.align		4
.L_18:
        /*0060*/ 	.word	index@(.nv.constant0._Z17game_of_life_turnPhS_s)
        /*0064*/ 	.short	0x0380
        /*0066*/ 	.short	0x0012


	//----- nvinfo : EIATTR_SW_WAR
	.align		4
.L_19:
        /*0068*/ 	.byte	0x04, 0x36
        /*006a*/ 	.short	(.L_21 - .L_20)
.L_20:
        /*006c*/ 	.word	0x00000008
.L_21:


//--------------------- .nv.callgraph             --------------------------
	.section	.nv.callgraph,"",@"SHT_CUDA_CALLGRAPH"
	.align	4
	.sectionentsize	8
	.align		4
        /*0000*/ 	.word	0x00000000
	.align		4
        /*0004*/ 	.word	0xffffffff
	.align		4
        /*0008*/ 	.word	0x00000000
	.align		4
        /*000c*/ 	.word	0xfffffffe
	.align		4
        /*0010*/ 	.word	0x00000000
	.align		4
        /*0014*/ 	.word	0xfffffffd
	.align		4
        /*0018*/ 	.word	0x00000000
	.align		4
        /*001c*/ 	.word	0xfffffffc


//--------------------- .text._Z17game_of_life_turnPhS_s --------------------------
	.section	.text._Z17game_of_life_turnPhS_s,"ax",@progbits
	.align	128
        .global         _Z17game_of_life_turnPhS_s
        .type           _Z17game_of_life_turnPhS_s,@function
        .size           _Z17game_of_life_turnPhS_s,(.L_x_4 - _Z17game_of_life_turnPhS_s)
        .other          _Z17game_of_life_turnPhS_s,@"STO_CUDA_ENTRY STV_DEFAULT"
_Z17game_of_life_turnPhS_s:
.text._Z17game_of_life_turnPhS_s:
[----:B------:R-:W-:Y:S08]  /*0000*/  LDC R1, c[0x0][0x37c] ;  /* 0x0000df00ff017b82 */ /* 0x000ff00000000800 */
[----:B------:R-:W0:Y:S01]  /*0010*/  LDC.U16 R0, c[0x0][0x390] ;  /* 0x0000e400ff007b82 */ /* 0x000e220000000400 */
[----:B------:R-:W1:Y:S01]  /*0020*/  S2R R5, SR_TID.Y ;  /* 0x0000000000057919 */ /* 0x000e620000002200 */
[----:B------:R-:W2:Y:S01]  /*0030*/  LDCU UR4, c[0x0][0x360] ;  /* 0x00006c00ff0477ac */ /* 0x000ea20008000800 */
[----:B------:R-:W1:Y:S01]  /*0040*/  S2R R8, SR_CTAID.Y ;  /* 0x0000000000087919 */ /* 0x000e620000002600 */
[----:B------:R-:W1:Y:S01]  /*0050*/  LDCU UR5, c[0x0][0x364] ;  /* 0x00006c80ff0577ac */ /* 0x000e620008000800 */
[----:B------:R-:W2:Y:S01]  /*0060*/  S2R R3, SR_TID.X ;  /* 0x0000000000037919 */ /* 0x000ea20000002100 */
[----:B------:R-:W3:Y:S01]  /*0070*/  LDCU.64 UR6, c[0x0][0x380] ;  /* 0x00007000ff0677ac */ /* 0x000ee20008000a00 */
[----:B------:R-:W2:Y:S01]  /*0080*/  S2R R4, SR_CTAID.X ;  /* 0x0000000000047919 */ /* 0x000ea20000002500 */
[----:B0-----:R-:W-:-:S04]  /*0090*/  PRMT R0, R0, 0x9910, RZ ;  /* 0x0000991000007816 */ /* 0x001fc800000000ff */
[----:B------:R-:W0:Y:S01]  /*00a0*/  I2F.U32.RP R2, R0 ;  /* 0x0000000000027306 */ /* 0x000e220000209000 */
[----:B------:R-:W-:Y:S02]  /*00b0*/  IMAD.MOV R9, RZ, RZ, -R0 ;  /* 0x000000ffff097224 */ /* 0x000fe400078e0a00 */
[----:B-1----:R-:W-:-:S05]  /*00c0*/  IMAD R5, R8, UR5, R5 ;  /* 0x0000000508057c24 */ /* 0x002fca000f8e0205 */
[----:B0-----:R-:W0:Y:S01]  /*00d0*/  MUFU.RCP R2, R2 ;  /* 0x0000000200027308 */ /* 0x001e220000001000 */
[----:B--2---:R-:W-:Y:S01]  /*00e0*/  IMAD R3, R4, UR4, R3 ;  /* 0x0000000404037c24 */ /* 0x004fe2000f8e0203 */
[----:B------:R-:W1:Y:S03]  /*00f0*/  LDCU.64 UR4, c[0x0][0x358] ;  /* 0x00006b00ff0477ac */ /* 0x000e660008000a00 */
[C---:B------:R-:W-:Y:S01]  /*0100*/  VIADD R13, R3.reuse, 0x1 ;  /* 0x00000001030d7836 */ /* 0x040fe20000000000 */
[----:B------:R-:W-:Y:S01]  /*0110*/  IADD3 R11, PT, PT, R3, -0x1, R0 ;  /* 0xffffffff030b7810 */ /* 0x000fe20007ffe000 */
[----:B0-----:R-:W-:-:S04]  /*0120*/  VIADD R6, R2, 0xffffffe ;  /* 0x0ffffffe02067836 */ /* 0x001fc80000000000 */
[----:B------:R0:W2:Y:S02]  /*0130*/  F2I.FTZ.U32.TRUNC.NTZ R7, R6 ;  /* 0x0000000600077305 */ /* 0x0000a4000021f000 */
[----:B0-----:R-:W-:Y:S02]  /*0140*/  IMAD.MOV.U32 R6, RZ, RZ, RZ ;  /* 0x000000ffff067224 */ /* 0x001fe400078e00ff */
[----:B--2---:R-:W-:-:S04]  /*0150*/  IMAD R9, R9, R7, RZ ;  /* 0x0000000709097224 */ /* 0x004fc800078e02ff */
[----:B------:R-:W-:Y:S01]  /*0160*/  IMAD.HI.U32 R2, R7, R9, R6 ;  /* 0x0000000907027227 */ /* 0x000fe200078e0006 */
[C---:B------:R-:W-:Y:S02]  /*0170*/  IADD3 R7, PT, PT, R5.reuse, 0x1, RZ ;  /* 0x0000000105077810 */ /* 0x040fe40007ffe0ff */
[----:B------:R-:W-:-:S03]  /*0180*/  IADD3 R9, PT, PT, R5, -0x1, R0 ;  /* 0xffffffff05097810 */ /* 0x000fc60007ffe000 */
[----:B------:R-:W-:-:S04]  /*0190*/  IMAD.HI.U32 R4, R2, R7, RZ ;  /* 0x0000000702047227 */ /* 0x000fc800078e00ff */
[----:B------:R-:W-:Y:S02]  /*01a0*/  IMAD.MOV R4, RZ, RZ, -R4 ;  /* 0x000000ffff047224 */ /* 0x000fe400078e0a04 */
[----:B------:R-:W-:-:S04]  /*01b0*/  IMAD.HI.U32 R6, R2, R11, RZ ;  /* 0x0000000b02067227 */ /* 0x000fc800078e00ff */
[----:B------:R-:W-:Y:S02]  /*01c0*/  IMAD R7, R0, R4, R7 ;  /* 0x0000000400077224 */ /* 0x000fe400078e0207 */
[----:B------:R-:W-:Y:S02]  /*01d0*/  IMAD.MOV R6, RZ, RZ, -R6 ;  /* 0x000000ffff067224 */ /* 0x000fe400078e0a06 */
[----:B------:R-:W-:Y:S01]  /*01e0*/  IMAD.HI.U32 R4, R2, R13, RZ ;  /* 0x0000000d02047227 */ /* 0x000fe200078e00ff */
[----:B------:R-:W-:-:S03]  /*01f0*/  ISETP.GE.U32.AND P0, PT, R7, R0, PT ;  /* 0x000000000700720c */ /* 0x000fc60003f06070 */
[----:B------:R-:W-:Y:S01]  /*0200*/  IMAD R11, R0, R6, R11 ;  /* 0x00000006000b7224 */ /* 0x000fe200078e020b */
[----:B------:R-:W-:Y:S01]  /*0210*/  IADD3 R4, PT, PT, -R4, RZ, RZ ;  /* 0x000000ff04047210 */ /* 0x000fe20007ffe1ff */
[----:B------:R-:W-:-:S03]  /*0220*/  IMAD.HI.U32 R2, R2, R9, RZ ;  /* 0x0000000902027227 */ /* 0x000fc600078e00ff */
[----:B------:R-:W-:Y:S01]  /*0230*/  ISETP.GE.U32.AND P1, PT, R11, R0, PT ;  /* 0x000000000b00720c */ /* 0x000fe20003f26070 */
[----:B------:R-:W-:Y:S02]  /*0240*/  IMAD.MOV R2, RZ, RZ, -R2 ;  /* 0x000000ffff027224 */ /* 0x000fe400078e0a02 */
[C---:B------:R-:W-:Y:S02]  /*0250*/  IMAD R13, R0.reuse, R4, R13 ;  /* 0x00000004000d7224 */ /* 0x040fe400078e020d */
[----:B------:R-:W-:Y:S01]  /*0260*/  IMAD R9, R0, R2, R9 ;  /* 0x0000000200097224 */ /* 0x000fe200078e0209 */
[-C--:B------:R-:W-:Y:S01]  /*0270*/  LOP3.LUT R2, RZ, R0.reuse, RZ, 0x33, !PT ;  /* 0x00000000ff027212 */ /* 0x080fe200078e33ff */
[----:B------:R-:W-:Y:S01]  /*0280*/  @P0 IMAD.IADD R7, R7, 0x1, -R0 ;  /* 0x0000000107070824 */ /* 0x000fe200078e0a00 */
[-C--:B------:R-:W-:Y:S02]  /*0290*/  ISETP.GE.U32.AND P3, PT, R13, R0.reuse, PT ;  /* 0x000000000d00720c */ /* 0x080fe40003f66070 */
[----:B------:R-:W-:-:S03]  /*02a0*/  ISETP.GE.U32.AND P0, PT, R9, R0, PT ;  /* 0x000000000900720c */ /* 0x000fc60003f06070 */
[----:B------:R-:W-:Y:S01]  /*02b0*/  @P1 IMAD.IADD R11, R11, 0x1, -R0 ;  /* 0x000000010b0b1824 */ /* 0x000fe200078e0a00 */
[----:B------:R-:W-:-:S04]  /*02c0*/  ISETP.GE.U32.AND P1, PT, R7, R0, PT ;  /* 0x000000000700720c */ /* 0x000fc80003f26070 */
[----:B------:R-:W-:-:S03]  /*02d0*/  ISETP.GE.U32.AND P2, PT, R11, R0, PT ;  /* 0x000000000b00720c */ /* 0x000fc60003f46070 */
[C---:B------:R-:W-:Y:S02]  /*02e0*/  @P3 IADD3 R13, PT, PT, -R0.reuse, R13, RZ ;  /* 0x0000000d000d3210 */ /* 0x040fe40007ffe1ff */
[--C-:B------:R-:W-:Y:S01]  /*02f0*/  @P0 IMAD.IADD R9, R9, 0x1, -R0.reuse ;  /* 0x0000000109090824 */ /* 0x100fe200078e0a00 */
[----:B------:R-:W-:Y:S02]  /*0300*/  ISETP.NE.U32.AND P3, PT, R0, RZ, PT ;  /* 0x000000ff0000720c */ /* 0x000fe40003f65070 */
[-C--:B------:R-:W-:Y:S01]  /*0310*/  ISETP.GE.U32.AND P0, PT, R13, R0.reuse, PT ;  /* 0x000000000d00720c */ /* 0x080fe20003f06070 */
[----:B------:R-:W-:Y:S01]  /*0320*/  @P1 IMAD.IADD R7, R7, 0x1, -R0 ;  /* 0x0000000107071824 */ /* 0x000fe200078e0a00 */
[----:B------:R-:W-:-:S03]  /*0330*/  ISETP.GE.U32.AND P1, PT, R9, R0, PT ;  /* 0x000000000900720c */ /* 0x000fc60003f26070 */
[----:B------:R-:W-:Y:S02]  /*0340*/  @P2 IADD3 R11, PT, PT, -R0, R11, RZ ;  /* 0x0000000b000b2210 */ /* 0x000fe40007ffe1ff */
[C---:B------:R-:W-:Y:S02]  /*0350*/  SEL R7, R2.reuse, R7, !P3 ;  /* 0x0000000702077207 */ /* 0x040fe40005800000 */
[----:B------:R-:W-:-:S03]  /*0360*/  SEL R4, R2, R11, !P3 ;  /* 0x0000000b02047207 */ /* 0x000fc60005800000 */
[CC--:B------:R-:W-:Y:S02]  /*0370*/  IMAD R12, R0.reuse, R7.reuse, R3 ;  /* 0x00000007000c7224 */ /* 0x0c0fe400078e0203 */
[----:B------:R-:W-:Y:S02]  /*0380*/  @P0 IMAD.IADD R13, R13, 0x1, -R0 ;  /* 0x000000010d0d0824 */ /* 0x000fe400078e0a00 */
[----:B------:R-:W-:Y:S02]  /*0390*/  IMAD R14, R0, R7, R4 ;  /* 0x00000007000e7224 */ /* 0x000fe400078e0204 */
[----:B------:R-:W-:Y:S01]  /*03a0*/  @P1 IMAD.IADD R9, R9, 0x1, -R0 ;  /* 0x0000000109091824 */ /* 0x000fe200078e0a00 */
[----:B------:R-:W-:Y:S02]  /*03b0*/  SEL R10, R2, R13, !P3 ;  /* 0x0000000d020a7207 */ /* 0x000fe40005800000 */
[----:B---3--:R-:W-:Y:S02]  /*03c0*/  IADD3 R14, P0, PT, R14, UR6, RZ ;  /* 0x000000060e0e7c10 */ /* 0x008fe4000ff1e0ff */
[----:B------:R-:W-:Y:S01]  /*03d0*/  SEL R11, R2, R9, !P3 ;  /* 0x00000009020b7207 */ /* 0x000fe20005800000 */
[----:B------:R-:W-:Y:S01]  /*03e0*/  IMAD R7, R0, R7, R10 ;  /* 0x0000000700077224 */ /* 0x000fe200078e020a */
[----:B------:R-:W-:Y:S01]  /*03f0*/  IADD3 R12, P1, PT, R12, UR6, RZ ;  /* 0x000000060c0c7c10 */ /* 0x000fe2000ff3e0ff */
[C-C-:B------:R-:W-:Y:S01]  /*0400*/  IMAD R6, R0.reuse, R5, R4.reuse ;  /* 0x0000000500067224 */ /* 0x140fe200078e0204 */
[----:B------:R-:W-:Y:S01]  /*0410*/  IADD3.X R15, PT, PT, RZ, UR7, RZ, P0, !PT ;  /* 0x00000007ff0f7c10 */ /* 0x000fe200087fe4ff */
[C---:B------:R-:W-:Y:S01]  /*0420*/  IMAD R16, R0.reuse, R11, R4 ;  /* 0x0000000b00107224 */ /* 0x040fe200078e0204 */
[----:B------:R-:W-:Y:S01]  /*0430*/  IADD3 R8, P0, PT, R7, UR6, RZ ;  /* 0x0000000607087c10 */ /* 0x000fe2000ff1e0ff */
[----:B------:R-:W-:-:S02]  /*0440*/  IMAD R4, R0, R5, R10 ;  /* 0x0000000500047224 */ /* 0x000fc400078e020a */
[----:B------:R-:W-:Y:S01]  /*0450*/  IMAD.X R13, RZ, RZ, UR7, P1 ;  /* 0x00000007ff0d7e24 */ /* 0x000fe200088e06ff */
[----:B------:R-:W-:Y:S01]  /*0460*/  IADD3 R6, P1, PT, R6, UR6, RZ ;  /* 0x0000000606067c10 */ /* 0x000fe2000ff3e0ff */
[-C--:B------:R-:W-:Y:S01]  /*0470*/  IMAD R18, R0, R11.reuse, R10 ;  /* 0x0000000b00127224 */ /* 0x080fe200078e020a */
[----:B-1----:R0:W2:Y:S01]  /*0480*/  LDG.E.U8 R2, desc[UR4][R14.64] ;  /* 0x000000040e027981 */ /* 0x0020a2000c1e1100 */
[----:B------:R-:W-:Y:S01]  /*0490*/  IMAD.X R9, RZ, RZ, UR7, P0 ;  /* 0x00000007ff097e24 */ /* 0x000fe200080e06ff */
[----:B------:R-:W-:Y:S01]  /*04a0*/  IADD3 R10, P0, PT, R4, UR6, RZ ;  /* 0x00000006040a7c10 */ /* 0x000fe2000ff1e0ff */
[----:B------:R-:W-:Y:S01]  /*04b0*/  IMAD R11, R0, R11, R3 ;  /* 0x0000000b000b7224 */ /* 0x000fe200078e0203 */
[----:B------:R-:W-:Y:S01]  /*04c0*/  IADD3.X R7, PT, PT, RZ, UR7, RZ, P1, !PT ;  /* 0x00000007ff077c10 */ /* 0x000fe20008ffe4ff */
[----:B------:R-:W2:Y:S04]  /*04d0*/  LDG.E.U8 R13, desc[UR4][R12.64] ;  /* 0x000000040c0d7981 */ /* 0x000ea8000c1e1100 */
[----:B------:R-:W2:Y:S01]  /*04e0*/  LDG.E.U8 R8, desc[UR4][R8.64] ;  /* 0x0000000408087981 */ /* 0x000ea2000c1e1100 */
[----:B0-----:R-:W-:-:S02]  /*04f0*/  IADD3 R14, P1, PT, R16, UR6, RZ ;  /* 0x00000006100e7c10 */ /* 0x001fc4000ff3e0ff */
[----:B------:R-:W-:Y:S01]  /*0500*/  IADD3 R16, P2, PT, R11, UR6, RZ ;  /* 0x000000060b107c10 */ /* 0x000fe2000ff5e0ff */
[----:B------:R-:W-:Y:S01]  /*0510*/  IMAD.X R11, RZ, RZ, UR7, P0 ;  /* 0x00000007ff0b7e24 */ /* 0x000fe200080e06ff */
[----:B------:R-:W-:Y:S01]  /*0520*/  IADD3 R18, P0, PT, R18, UR6, RZ ;  /* 0x0000000612127c10 */ /* 0x000fe2000ff1e0ff */
[----:B------:R-:W-:Y:S01]  /*0530*/  IMAD.X R15, RZ, RZ, UR7, P1 ;  /* 0x00000007ff0f7e24 */ /* 0x000fe200088e06ff */
[----:B------:R-:W-:Y:S01]  /*0540*/  IADD3.X R17, PT, PT, RZ, UR7, RZ, P2, !PT ;  /* 0x00000007ff117c10 */ /* 0x000fe200097fe4ff */
[----:B------:R-:W3:Y:S04]  /*0550*/  LDG.E.U8 R7, desc[UR4][R6.64] ;  /* 0x0000000406077981 */ /* 0x000ee8000c1e1100 */
[----:B------:R-:W3:Y:S01]  /*0560*/  LDG.E.U8 R10, desc[UR4][R10.64] ;  /* 0x000000040a0a7981 */ /* 0x000ee2000c1e1100 */
[----:B------:R-:W-:-:S03]  /*0570*/  IMAD.X R19, RZ, RZ, UR7, P0 ;  /* 0x00000007ff137e24 */ /* 0x000fc600080e06ff */
[----:B------:R-:W4:Y:S04]  /*0580*/  LDG.E.U8 R15, desc[UR4][R14.64] ;  /* 0x000000040e0f7981 */ /* 0x000f28000c1e1100 */
[----:B------:R-:W4:Y:S04]  /*0590*/  LDG.E.U8 R16, desc[UR4][R16.64] ;  /* 0x0000000410107981 */ /* 0x000f28000c1e1100 */
[----:B------:R-:W5:Y:S01]  /*05a0*/  LDG.E.U8 R19, desc[UR4][R18.64] ;  /* 0x0000000412137981 */ /* 0x000f62000c1e1100 */
[----:B------:R-:W-:Y:S01]  /*05b0*/  BSSY.RECONVERGENT B0, `(.L_x_0) ;  /* 0x0000011000007945 */ /* 0x000fe20003800200 */
[----:B------:R-:W-:Y:S01]  /*05c0*/  PLOP3.LUT P0, PT, PT, PT, PT, 0x80, 0x8 ;  /* 0x000000000008781c */ /* 0x000fe20003f0f070 */
[----:B------:R-:W-:Y:S01]  /*05d0*/  IMAD R0, R0, R5, R3 ;  /* 0x0000000500007224 */ /* 0x000fe200078e0203 */
[----:B--2---:R-:W-:-:S04]  /*05e0*/  IADD3 R2, PT, PT, R8, R13, R2 ;  /* 0x0000000d08027210 */ /* 0x004fc80007ffe002 */
[----:B---3--:R-:W-:-:S04]  /*05f0*/  IADD3 R2, PT, PT, R10, R2, R7 ;  /* 0x000000020a027210 */ /* 0x008fc80007ffe007 */
[----:B----4-:R-:W-:-:S05]  /*0600*/  IADD3 R2, PT, PT, R16, R2, R15 ;  /* 0x0000000210027210 */ /* 0x010fca0007ffe00f */
[----:B-----5:R-:W-:-:S05]  /*0610*/  IMAD.IADD R2, R2, 0x1, R19 ;  /* 0x0000000102027824 */ /* 0x020fca00078e0213 */
[----:B------:R-:W-:-:S13]  /*0620*/  ISETP.NE.AND P1, PT, R2, 0x3, PT ;  /* 0x000000030200780c */ /* 0x000fda0003f25270 */
[----:B------:R-:W-:Y:S05]  /*0630*/  @!P1 BRA `(.L_x_1) ;  /* 0x0000000000209947 */ /* 0x000fea0003800000 */
[----:B------:R-:W-:-:S13]  /*0640*/  ISETP.NE.AND P0, PT, R2, 0x2, PT ;  /* 0x000000020200780c */ /* 0x000fda0003f05270 */
[----:B------:R-:W-:Y:S05]  /*0650*/  @P0 BRA `(.L_x_2) ;  /* 0x0000000000140947 */ /* 0x000fea0003800000 */
[----:B------:R-:W-:-:S04]  /*0660*/  IADD3 R2, P0, PT, R0, UR6, RZ ;  /* 0x0000000600027c10 */ /* 0x000fc8000ff1e0ff */
[----:B------:R-:W-:-:S05]  /*0670*/  IADD3.X R3, PT, PT, RZ, UR7, RZ, P0, !PT ;  /* 0x00000007ff037c10 */ /* 0x000fca00087fe4ff */
[----:B------:R-:W2:Y:S02]  /*0680*/  LDG.E.U8 R2, desc[UR4][R2.64] ;  /* 0x0000000402027981 */ /* 0x000ea4000c1e1100 */
[----:B--2---:R-:W-:Y:S01]  /*0690*/  ISETP.NE.AND P0, PT, R2, RZ, PT ;  /* 0x000000ff0200720c */ /* 0x004fe20003f05270 */
[----:B------:R-:W-:-:S12]  /*06a0*/  BRA `(.L_x_1) ;  /* 0x0000000000047947 */ /* 0x000fd80003800000 */
.L_x_2:
[----:B------:R-:W-:-:S13]  /*06b0*/  PLOP3.LUT P0, PT, PT, PT, PT, 0x8, 0x80 ;  /* 0x000000000080781c */ /* 0x000fda0003f0e170 */
.L_x_1:
[----:B------:R-:W-:Y:S05]  /*06c0*/  BSYNC.RECONVERGENT B0 ;  /* 0x0000000000007941 */ /* 0x000fea0003800200 */
.L_x_0:
[----:B------:R-:W0:Y:S01]  /*06d0*/  LDCU.64 UR8, c[0x0][0x388] ;  /* 0x00007100ff0877ac */ /* 0x000e220008000a00 */
[----:B------:R-:W-:Y:S02]  /*06e0*/  SEL R5, RZ, 0x1, !P0 ;  /* 0x00000001ff057807 */ /* 0x000fe40004000000 */
[----:B0-----:R-:W-:-:S05]  /*06f0*/  IADD3 R2, P1, PT, R0, UR8, RZ ;  /* 0x0000000800027c10 */ /* 0x001fca000ff3e0ff */
[----:B------:R-:W-:-:S05]  /*0700*/  IMAD.X R3, RZ, RZ, UR9, P1 ;  /* 0x00000009ff037e24 */ /* 0x000fca00088e06ff */
[----:B------:R-:W-:Y:S01]  /*0710*/  STG.E.U8 desc[UR4][R2.64], R5 ;  /* 0x0000000502007986 */ /* 0x000fe2000c101104 */
[----:B------:R-:W-:Y:S05]  /*0720*/  EXIT ;  /* 0x000000000000794d */ /* 0x000fea0003800000 */
.L_x_3:
[----:B------:R-:W-:-:S00]  /*0730*/  BRA `(.L_x_3) ;  /* 0xfffffffc00fc7947 */ /* 0x000fc0000383ffff */
[----:B------:R-:W-:-:S00]  /*0740*/  NOP ;  /* 0x0000000000007918 */ /* 0x000fc00000000000 */
        /* <DEDUP_REMOVED lines=11> */
.L_x_4:


//--------------------- .nv.shared.reserved.0     --------------------------
	.section	.nv.shared.reserved.0,"aw",@nobits
	.weak		__nv_reservedSMEM_offset_0_alias
	.size		__nv_reservedSMEM_offset_0_alias, 0, 64
	.other		__nv_reservedSMEM_offset_0_alias,@"STO_CUDA_RESERVED_SHARED STV_DEFAULT"
__nv_reservedSMEM_offset_0_alias:
	.zero		0
	.zero		64


//--------------------- .nv.constant0._Z17game_of_life_turnPhS_s --------------------------
	.section	.nv.constant0._Z17game_of_life_turnPhS_s,"a",@progbits
	.sectionflags	@""
	.align	4
.nv.constant0._Z17game_of_life_turnPhS_s:
	.zero		914


//--------------------- SYMBOLS --------------------------

	.type		.nv.reservedSmem.offset0,@object
	.size		.nv.reservedSmem.offset0,0x4
